//
// Generated by NVIDIA NVVM Compiler
//
// Compiler Build ID: CL-36424714
// Cuda compilation tools, release 13.0, V13.0.88
// Based on NVVM 20.0.0
//

.version 9.0
.target sm_100
.address_size 64

	// .globl	_Z19matrix_scaling_cudaPfS_S_iii

.visible .entry _Z19matrix_scaling_cudaPfS_S_iii(
	.param .u64 .ptr .align 1 _Z19matrix_scaling_cudaPfS_S_iii_param_0,
	.param .u64 .ptr .align 1 _Z19matrix_scaling_cudaPfS_S_iii_param_1,
	.param .u64 .ptr .align 1 _Z19matrix_scaling_cudaPfS_S_iii_param_2,
	.param .u32 _Z19matrix_scaling_cudaPfS_S_iii_param_3,
	.param .u32 _Z19matrix_scaling_cudaPfS_S_iii_param_4,
	.param .u32 _Z19matrix_scaling_cudaPfS_S_iii_param_5
)
{
	.reg .pred 	%p<11>;
	.reg .b32 	%r<37>;
	.reg .b32 	%f<72>;
	.reg .b64 	%rd<23>;

	ld.param.u64 	%rd9, [_Z19matrix_scaling_cudaPfS_S_iii_param_0];
	ld.param.u64 	%rd10, [_Z19matrix_scaling_cudaPfS_S_iii_param_1];
	ld.param.u64 	%rd11, [_Z19matrix_scaling_cudaPfS_S_iii_param_2];
	ld.param.u32 	%r20, [_Z19matrix_scaling_cudaPfS_S_iii_param_3];
	ld.param.u32 	%r21, [_Z19matrix_scaling_cudaPfS_S_iii_param_4];
	ld.param.u32 	%r22, [_Z19matrix_scaling_cudaPfS_S_iii_param_5];
	cvta.to.global.u64 	%rd1, %rd11;
	mov.u32 	%r23, %ctaid.x;
	mov.u32 	%r24, %ntid.x;
	mov.u32 	%r25, %tid.x;
	mad.lo.s32 	%r1, %r23, %r24, %r25;
	mul.lo.s32 	%r26, %r22, %r21;
	setp.ge.s32 	%p1, %r1, %r26;
	@%p1 bra 	$L__BB0_15;
	cvta.to.global.u64 	%rd12, %rd10;
	cvta.to.global.u64 	%rd13, %rd9;
	mul.wide.s32 	%rd14, %r1, 4;
	add.s64 	%rd15, %rd13, %rd14;
	ld.global.f32 	%f11, [%rd15];
	ld.global.f32 	%f12, [%rd1];
	mul.f32 	%f69, %f11, %f12;
	add.s64 	%rd2, %rd12, %rd14;
	st.global.f32 	[%rd2], %f69;
	setp.lt.s32 	%p2, %r20, 2;
	@%p2 bra 	$L__BB0_15;
	add.s32 	%r2, %r20, -1;
	add.s32 	%r28, %r20, -2;
	and.b32  	%r3, %r2, 15;
	setp.lt.u32 	%p3, %r28, 15;
	mov.b32 	%r34, 1;
	@%p3 bra 	$L__BB0_6;
	and.b32  	%r30, %r2, -16;
	neg.s32 	%r32, %r30;
	add.s64 	%rd21, %rd1, 32;
	mov.b32 	%r31, 0;
$L__BB0_4:
	.pragma "nounroll";
	ld.global.f32 	%f13, [%rd21+-28];
	mul.f32 	%f14, %f13, %f69;
	st.global.f32 	[%rd2], %f14;
	ld.global.f32 	%f15, [%rd21+-24];
	mul.f32 	%f16, %f15, %f14;
	st.global.f32 	[%rd2], %f16;
	ld.global.f32 	%f17, [%rd21+-20];
	mul.f32 	%f18, %f17, %f16;
	st.global.f32 	[%rd2], %f18;
	ld.global.f32 	%f19, [%rd21+-16];
	mul.f32 	%f20, %f19, %f18;
	st.global.f32 	[%rd2], %f20;
	ld.global.f32 	%f21, [%rd21+-12];
	mul.f32 	%f22, %f21, %f20;
	st.global.f32 	[%rd2], %f22;
	ld.global.f32 	%f23, [%rd21+-8];
	mul.f32 	%f24, %f23, %f22;
	st.global.f32 	[%rd2], %f24;
	ld.global.f32 	%f25, [%rd21+-4];
	mul.f32 	%f26, %f25, %f24;
	st.global.f32 	[%rd2], %f26;
	ld.global.f32 	%f27, [%rd21];
	mul.f32 	%f28, %f27, %f26;
	st.global.f32 	[%rd2], %f28;
	ld.global.f32 	%f29, [%rd21+4];
	mul.f32 	%f30, %f29, %f28;
	st.global.f32 	[%rd2], %f30;
	ld.global.f32 	%f31, [%rd21+8];
	mul.f32 	%f32, %f31, %f30;
	st.global.f32 	[%rd2], %f32;
	ld.global.f32 	%f33, [%rd21+12];
	mul.f32 	%f34, %f33, %f32;
	st.global.f32 	[%rd2], %f34;
	ld.global.f32 	%f35, [%rd21+16];
	mul.f32 	%f36, %f35, %f34;
	st.global.f32 	[%rd2], %f36;
	ld.global.f32 	%f37, [%rd21+20];
	mul.f32 	%f38, %f37, %f36;
	st.global.f32 	[%rd2], %f38;
	ld.global.f32 	%f39, [%rd21+24];
	mul.f32 	%f40, %f39, %f38;
	st.global.f32 	[%rd2], %f40;
	ld.global.f32 	%f41, [%rd21+28];
	mul.f32 	%f42, %f41, %f40;
	st.global.f32 	[%rd2], %f42;
	ld.global.f32 	%f43, [%rd21+32];
	mul.f32 	%f69, %f43, %f42;
	st.global.f32 	[%rd2], %f69;
	add.s32 	%r32, %r32, 16;
	add.s32 	%r31, %r31, 16;
	add.s64 	%rd21, %rd21, 64;
	setp.ne.s32 	%p4, %r32, 0;
	@%p4 bra 	$L__BB0_4;
	add.s32 	%r34, %r31, 1;
$L__BB0_6:
	setp.eq.s32 	%p5, %r3, 0;
	@%p5 bra 	$L__BB0_15;
	and.b32  	%r11, %r2, 7;
	setp.lt.u32 	%p6, %r3, 8;
	@%p6 bra 	$L__BB0_9;
	mul.wide.u32 	%rd16, %r34, 4;
	add.s64 	%rd17, %rd1, %rd16;
	ld.global.f32 	%f44, [%rd17];
	mul.f32 	%f45, %f44, %f69;
	st.global.f32 	[%rd2], %f45;
	ld.global.f32 	%f46, [%rd17+4];
	mul.f32 	%f47, %f46, %f45;
	st.global.f32 	[%rd2], %f47;
	ld.global.f32 	%f48, [%rd17+8];
	mul.f32 	%f49, %f48, %f47;
	st.global.f32 	[%rd2], %f49;
	ld.global.f32 	%f50, [%rd17+12];
	mul.f32 	%f51, %f50, %f49;
	st.global.f32 	[%rd2], %f51;
	ld.global.f32 	%f52, [%rd17+16];
	mul.f32 	%f53, %f52, %f51;
	st.global.f32 	[%rd2], %f53;
	ld.global.f32 	%f54, [%rd17+20];
	mul.f32 	%f55, %f54, %f53;
	st.global.f32 	[%rd2], %f55;
	ld.global.f32 	%f56, [%rd17+24];
	mul.f32 	%f57, %f56, %f55;
	st.global.f32 	[%rd2], %f57;
	ld.global.f32 	%f58, [%rd17+28];
	mul.f32 	%f69, %f58, %f57;
	st.global.f32 	[%rd2], %f69;
	add.s32 	%r34, %r34, 8;
$L__BB0_9:
	setp.eq.s32 	%p7, %r11, 0;
	@%p7 bra 	$L__BB0_15;
	and.b32  	%r14, %r2, 3;
	setp.lt.u32 	%p8, %r11, 4;
	@%p8 bra 	$L__BB0_12;
	mul.wide.u32 	%rd18, %r34, 4;
	add.s64 	%rd19, %rd1, %rd18;
	ld.global.f32 	%f59, [%rd19];
	mul.f32 	%f60, %f59, %f69;
	st.global.f32 	[%rd2], %f60;
	ld.global.f32 	%f61, [%rd19+4];
	mul.f32 	%f62, %f61, %f60;
	st.global.f32 	[%rd2], %f62;
	ld.global.f32 	%f63, [%rd19+8];
	mul.f32 	%f64, %f63, %f62;
	st.global.f32 	[%rd2], %f64;
	ld.global.f32 	%f65, [%rd19+12];
	mul.f32 	%f69, %f65, %f64;
	st.global.f32 	[%rd2], %f69;
	add.s32 	%r34, %r34, 4;
$L__BB0_12:
	setp.eq.s32 	%p9, %r14, 0;
	@%p9 bra 	$L__BB0_15;
	mul.wide.u32 	%rd20, %r34, 4;
	add.s64 	%rd22, %rd1, %rd20;
	neg.s32 	%r36, %r14;
$L__BB0_14:
	.pragma "nounroll";
	ld.global.f32 	%f66, [%rd22];
	mul.f32 	%f69, %f66, %f69;
	st.global.f32 	[%rd2], %f69;
	add.s64 	%rd22, %rd22, 4;
	add.s32 	%r36, %r36, 1;
	setp.ne.s32 	%p10, %r36, 0;
	@%p10 bra 	$L__BB0_14;
$L__BB0_15:
	ret;

}


// ===== COMPILED SASS (sm_100) =====

	.target	sm_100

	.elftype	@"ET_EXEC"


//--------------------- .note.nv.tkinfo           --------------------------
	.section	.note.nv.tkinfo,"",@"SHT_NOTE"
	.sectionflags	@"SHF_NOTE_NV_TKINFO"
	.tkinfo
        /*0018*/ 	.word	0x00000002
        /*0030*/ 	.string	""
        /*0030*/ 	.string	"ptxas"
        /*0030*/ 	.string	"Cuda compilation tools, release 13.0, V13.0.88"
        /*0030*/ 	.string	"Build cuda_13.0.r13.0/compiler.36424714_0"
        /*0030*/ 	.string	"-arch sm_100 -m 64 "



//--------------------- .note.nv.cuinfo           --------------------------
	.section	.note.nv.cuinfo,"",@"SHT_NOTE"
	.sectionflags	@"SHF_NOTE_NV_CUINFO"
        /*0018*/ 	.short	0x0002
        /*001a*/ 	.short	0x0064
        /*001c*/ 	.short	0x0082
	.zero		2


//--------------------- .nv.info                  --------------------------
	.section	.nv.info,"",@"SHT_CUDA_INFO"
	.align	4


	//----- nvinfo : EIATTR_REGCOUNT
	.align		4
        /*0000*/ 	.byte	0x04, 0x2f
        /*0002*/ 	.short	(.L_1 - .L_0)
	.align		4
.L_0:
        /*0004*/ 	.word	index@(_Z19matrix_scaling_cudaPfS_S_iii)
        /*0008*/ 	.word	0x00000014


	//----- nvinfo : EIATTR_FRAME_SIZE
	.align		4
.L_1:
        /*000c*/ 	.byte	0x04, 0x11
        /*000e*/ 	.short	(.L_3 - .L_2)
	.align		4
.L_2:
        /*0010*/ 	.word	index@(_Z19matrix_scaling_cudaPfS_S_iii)
        /*0014*/ 	.word	0x00000000


	//----- nvinfo : EIATTR_MIN_STACK_SIZE
	.align		4
.L_3:
        /*0018*/ 	.byte	0x04, 0x12
        /*001a*/ 	.short	(.L_5 - .L_4)
	.align		4
.L_4:
        /*001c*/ 	.word	index@(_Z19matrix_scaling_cudaPfS_S_iii)
        /*0020*/ 	.word	0x00000000
.L_5:


//--------------------- .nv.compat                --------------------------
	.section	.nv.compat,"",@"SHT_CUDA_COMPAT_INFO"
	.align	4
        /*0000*/ 	.byte	0x02, 0x09, 0x00, 0x00, 0x02, 0x02, 0x01, 0x00, 0x02, 0x05, 0x05, 0x00, 0x03, 0x07, 0x01, 0x01
        /*0010*/ 	.byte	0x02, 0x03, 0x00, 0x00, 0x02, 0x06, 0x01, 0x00, 0x04, 0x0b, 0x08, 0x00, 0x09, 0x00, 0x00, 0x00
        /*0020*/ 	.byte	0x00, 0x00, 0x00, 0x00


//--------------------- .nv.info._Z19matrix_scaling_cudaPfS_S_iii --------------------------
	.section	.nv.info._Z19matrix_scaling_cudaPfS_S_iii,"",@"SHT_CUDA_INFO"
	.sectionflags	@""
	.align	4


	//----- nvinfo : EIATTR_CUDA_API_VERSION
	.align		4
        /*0000*/ 	.byte	0x04, 0x37
        /*0002*/ 	.short	(.L_7 - .L_6)
.L_6:
        /*0004*/ 	.word	0x00000082


	//----- nvinfo : EIATTR_KPARAM_INFO
	.align		4
.L_7:
        /*0008*/ 	.byte	0x04, 0x17
        /*000a*/ 	.short	(.L_9 - .L_8)
.L_8:
        /*000c*/ 	.word	0x00000000
        /*0010*/ 	.short	0x0005
        /*0012*/ 	.short	0x0020
        /*0014*/ 	.byte	0x00, 0xf0, 0x11, 0x00


	//----- nvinfo : EIATTR_KPARAM_INFO
	.align		4
.L_9:
        /*0018*/ 	.byte	0x04, 0x17
        /*001a*/ 	.short	(.L_11 - .L_10)
.L_10:
        /*001c*/ 	.word	0x00000000
        /*0020*/ 	.short	0x0004
        /*0022*/ 	.short	0x001c
        /*0024*/ 	.byte	0x00, 0xf0, 0x11, 0x00


	//----- nvinfo : EIATTR_KPARAM_INFO
	.align		4
.L_11:
        /*0028*/ 	.byte	0x04, 0x17
        /*002a*/ 	.short	(.L_13 - .L_12)
.L_12:
        /*002c*/ 	.word	0x00000000
        /*0030*/ 	.short	0x0003
        /*0032*/ 	.short	0x0018
        /*0034*/ 	.byte	0x00, 0xf0, 0x11, 0x00


	//----- nvinfo : EIATTR_KPARAM_INFO
	.align		4
.L_13:
        /*0038*/ 	.byte	0x04, 0x17
        /*003a*/ 	.short	(.L_15 - .L_14)
.L_14:
        /*003c*/ 	.word	0x00000000
        /*0040*/ 	.short	0x0002
        /*0042*/ 	.short	0x0010
        /*0044*/ 	.byte	0x00, 0xf5, 0x21, 0x00


	//----- nvinfo : EIATTR_KPARAM_INFO
	.align		4
.L_15:
        /*0048*/ 	.byte	0x04, 0x17
        /*004a*/ 	.short	(.L_17 - .L_16)
.L_16:
        /*004c*/ 	.word	0x00000000
        /*0050*/ 	.short	0x0001
        /*0052*/ 	.short	0x0008
        /*0054*/ 	.byte	0x00, 0xf5, 0x21, 0x00


	//----- nvinfo : EIATTR_KPARAM_INFO
	.align		4
.L_17:
        /*0058*/ 	.byte	0x04, 0x17
        /*005a*/ 	.short	(.L_19 - .L_18)
.L_18:
        /*005c*/ 	.word	0x00000000
        /*0060*/ 	.short	0x0000
        /*0062*/ 	.short	0x0000
        /*0064*/ 	.byte	0x00, 0xf5, 0x21, 0x00


	//----- nvinfo : EIATTR_SPARSE_MMA_MASK
	.align		4
.L_19:
        /*0068*/ 	.byte	0x03, 0x50
        /*006a*/ 	.short	0x0000


	//----- nvinfo : EIATTR_MAXREG_COUNT
	.align		4
        /*006c*/ 	.byte	0x03, 0x1b
        /*006e*/ 	.short	0x00ff


	//----- nvinfo : EIATTR_MERCURY_ISA_VERSION
	.align		4
        /*0070*/ 	.byte	0x03, 0x5f
        /*0072*/ 	.short	0x0101


	//----- nvinfo : EIATTR_VRC_CTA_INIT_COUNT
	.align		4
        /*0074*/ 	.byte	0x02, 0x4a
	.zero		1
	.zero		1


	//----- nvinfo : EIATTR_EXIT_INSTR_OFFSETS
	.align		4
        /*0078*/ 	.byte	0x04, 0x1c
        /*007a*/ 	.short	(.L_21 - .L_20)


	//   ....[0]....
.L_20:
        /*007c*/ 	.word	0x00000090


	//   ....[1]....
        /*0080*/ 	.word	0x00000160


	//   ....[2]....
        /*0084*/ 	.word	0x000005f0


	//   ....[3]....
        /*0088*/ 	.word	0x000007f0


	//   ....[4]....
        /*008c*/ 	.word	0x00000930


	//   ....[5]....
        /*0090*/ 	.word	0x00000a10


	//----- nvinfo : EIATTR_CBANK_PARAM_SIZE
	.align		4
.L_21:
        /*0094*/ 	.byte	0x03, 0x19
        /*0096*/ 	.short	0x0024


	//----- nvinfo : EIATTR_PARAM_CBANK
	.align		4
        /*0098*/ 	.byte	0x04, 0x0a
        /*009a*/ 	.short	(.L_23 - .L_22)
	.align		4
.L_22:
        /*009c*/ 	.word	index@(.nv.constant0._Z19matrix_scaling_cudaPfS_S_iii)
        /*00a0*/ 	.short	0x0380
        /*00a2*/ 	.short	0x0024


	//----- nvinfo : EIATTR_SW_WAR
	.align		4
.L_23:
        /*00a4*/ 	.byte	0x04, 0x36
        /*00a6*/ 	.short	(.L_25 - .L_24)
.L_24:
        /*00a8*/ 	.word	0x00000008
.L_25:


//--------------------- .nv.callgraph             --------------------------
	.section	.nv.callgraph,"",@"SHT_CUDA_CALLGRAPH"
	.align	4
	.sectionentsize	8
	.align		4
        /*0000*/ 	.word	0x00000000
	.align		4
        /*0004*/ 	.word	0xffffffff
	.align		4
        /*0008*/ 	.word	0x00000000
	.align		4
        /*000c*/ 	.word	0xfffffffe
	.align		4
        /*0010*/ 	.word	0x00000000
	.align		4
        /*0014*/ 	.word	0xfffffffd
	.align		4
        /*0018*/ 	.word	0x00000000
	.align		4
        /*001c*/ 	.word	0xfffffffc


//--------------------- .text._Z19matrix_scaling_cudaPfS_S_iii --------------------------
	.section	.text._Z19matrix_scaling_cudaPfS_S_iii,"ax",@progbits
	.align	128
        .global         _Z19matrix_scaling_cudaPfS_S_iii
        .type           _Z19matrix_scaling_cudaPfS_S_iii,@function
        .size           _Z19matrix_scaling_cudaPfS_S_iii,(.L_x_6 - _Z19matrix_scaling_cudaPfS_S_iii)
        .other          _Z19matrix_scaling_cudaPfS_S_iii,@"STO_CUDA_ENTRY STV_DEFAULT"
_Z19matrix_scaling_cudaPfS_S_iii:
.text._Z19matrix_scaling_cudaPfS_S_iii:
[----:B------:R-:W-:Y:S01]  /*0000*/  LDC R1, c[0x0][0x37c] ;  /* 0x0000df00ff017b82 */ /* 0x000fe20000000800 */
[----:B------:R-:W0:Y:S07]  /*0010*/  S2R R0, SR_TID.X ;  /* 0x0000000000007919 */ /* 0x000e2e0000002100 */
[----:B------:R-:W0:Y:S01]  /*0020*/  S2UR UR6, SR_CTAID.X ;  /* 0x00000000000679c3 */ /* 0x000e220000002500 */
[----:B------:R-:W1:Y:S01]  /*0030*/  LDCU UR4, c[0x0][0x3a0] ;  /* 0x00007400ff0477ac */ /* 0x000e620008000800 */
[----:B------:R-:W1:Y:S06]  /*0040*/  LDCU UR5, c[0x0][0x39c] ;  /* 0x00007380ff0577ac */ /* 0x000e6c0008000800 */
[----:B------:R-:W0:Y:S01]  /*0050*/  LDC R9, c[0x0][0x360] ;  /* 0x0000d800ff097b82 */ /* 0x000e220000000800 */
[----:B-1----:R-:W-:Y:S01]  /*0060*/  UIMAD UR4, UR4, UR5, URZ ;  /* 0x00000005040472a4 */ /* 0x002fe2000f8e02ff */
[----:B0-----:R-:W-:-:S05]  /*0070*/  IMAD R9, R9, UR6, R0 ;  /* 0x0000000609097c24 */ /* 0x001fca000f8e0200 */
[----:B------:R-:W-:-:S13]  /*0080*/  ISETP.GE.AND P0, PT, R9, UR4, PT ;  /* 0x0000000409007c0c */ /* 0x000fda000bf06270 */
[----:B------:R-:W-:Y:S05]  /*0090*/  @P0 EXIT ;  /* 0x000000000000094d */ /* 0x000fea0003800000 */
[----:B------:R-:W0:Y:S01]  /*00a0*/  LDC.64 R4, c[0x0][0x380] ;  /* 0x0000e000ff047b82 */ /* 0x000e220000000a00 */
[----:B------:R-:W1:Y:S07]  /*00b0*/  LDCU.64 UR6, c[0x0][0x358] ;  /* 0x00006b00ff0677ac */ /* 0x000e6e0008000a00 */
[----:B------:R-:W2:Y:S08]  /*00c0*/  LDC.64 R6, c[0x0][0x390] ;  /* 0x0000e400ff067b82 */ /* 0x000eb00000000a00 */
[----:B------:R-:W3:Y:S01]  /*00d0*/  LDC R0, c[0x0][0x398] ;  /* 0x0000e600ff007b82 */ /* 0x000ee20000000800 */
[----:B0-----:R-:W-:-:S07]  /*00e0*/  IMAD.WIDE R4, R9, 0x4, R4 ;  /* 0x0000000409047825 */ /* 0x001fce00078e0204 */
[----:B------:R-:W0:Y:S01]  /*00f0*/  LDC.64 R2, c[0x0][0x388] ;  /* 0x0000e200ff027b82 */ /* 0x000e220000000a00 */
[----:B-1----:R-:W4:Y:S04]  /*0100*/  LDG.E R4, desc[UR6][R4.64] ;  /* 0x0000000604047981 */ /* 0x002f28000c1e1900 */
[----:B--2---:R-:W4:Y:S01]  /*0110*/  LDG.E R7, desc[UR6][R6.64] ;  /* 0x0000000606077981 */ /* 0x004f22000c1e1900 */
[----:B---3--:R-:W-:Y:S01]  /*0120*/  ISETP.GE.AND P0, PT, R0, 0x2, PT ;  /* 0x000000020000780c */ /* 0x008fe20003f06270 */
[----:B0-----:R-:W-:-:S04]  /*0130*/  IMAD.WIDE R2, R9, 0x4, R2 ;  /* 0x0000000409027825 */ /* 0x001fc800078e0202 */
[----:B----4-:R-:W-:-:S05]  /*0140*/  FMUL R9, R4, R7 ;  /* 0x0000000704097220 */ /* 0x010fca0000400000 */
[----:B------:R0:W-:Y:S03]  /*0150*/  STG.E desc[UR6][R2.64], R9 ;  /* 0x0000000902007986 */ /* 0x0001e6000c101906 */
[----:B------:R-:W-:Y:S05]  /*0160*/  @!P0 EXIT ;  /* 0x000000000000894d */ /* 0x000fea0003800000 */
[C---:B------:R-:W-:Y:S01]  /*0170*/  IADD3 R4, PT, PT, R0.reuse, -0x2, RZ ;  /* 0xfffffffe00047810 */ /* 0x040fe20007ffe0ff */
[----:B------:R-:W-:Y:S01]  /*0180*/  HFMA2 R6, -RZ, RZ, 0, 5.9604644775390625e-08 ;  /* 0x00000001ff067431 */ /* 0x000fe200000001ff */
[----:B------:R-:W-:Y:S02]  /*0190*/  IADD3 R0, PT, PT, R0, -0x1, RZ ;  /* 0xffffffff00007810 */ /* 0x000fe40007ffe0ff */
[----:B------:R-:W-:Y:S02]  /*01a0*/  ISETP.GE.U32.AND P0, PT, R4, 0xf, PT ;  /* 0x0000000f0400780c */ /* 0x000fe40003f06070 */
[----:B------:R-:W-:-:S11]  /*01b0*/  LOP3.LUT R10, R0, 0xf, RZ, 0xc0, !PT ;  /* 0x0000000f000a7812 */ /* 0x000fd600078ec0ff */
[----:B------:R-:W-:Y:S05]  /*01c0*/  @!P0 BRA `(.L_x_0) ;  /* 0x0000000400048947 */ /* 0x000fea0003800000 */
[----:B------:R-:W1:Y:S01]  /*01d0*/  LDCU.64 UR4, c[0x0][0x390] ;  /* 0x00007200ff0477ac */ /* 0x000e620008000a00 */
[----:B------:R-:W-:Y:S02]  /*01e0*/  LOP3.LUT R7, R0, 0xfffffff0, RZ, 0xc0, !PT ;  /* 0xfffffff000077812 */ /* 0x000fe400078ec0ff */
[----:B------:R-:W-:Y:S02]  /*01f0*/  MOV R6, RZ ;  /* 0x000000ff00067202 */ /* 0x000fe40000000f00 */
[----:B------:R-:W-:Y:S01]  /*0200*/  IADD3 R7, PT, PT, -R7, RZ, RZ ;  /* 0x000000ff07077210 */ /* 0x000fe20007ffe1ff */
[----:B-1----:R-:W-:-:S04]  /*0210*/  UIADD3 UR4, UP0, UPT, UR4, 0x20, URZ ;  /* 0x0000002004047890 */ /* 0x002fc8000ff1e0ff */
[----:B------:R-:W-:Y:S02]  /*0220*/  UIADD3.X UR5, UPT, UPT, URZ, UR5, URZ, UP0, !UPT ;  /* 0x00000005ff057290 */ /* 0x000fe400087fe4ff */
[----:B------:R-:W-:-:S04]  /*0230*/  MOV R8, UR4 ;  /* 0x0000000400087c02 */ /* 0x000fc80008000f00 */
[----:B------:R-:W-:-:S07]  /*0240*/  MOV R15, UR5 ;  /* 0x00000005000f7c02 */ /* 0x000fce0008000f00 */
.L_x_1:
[----:B------:R-:W-:Y:S02]  /*0250*/  MOV R4, R8 ;  /* 0x0000000800047202 */ /* 0x000fe40000000f00 */
[----:B------:R-:W-:-:S05]  /*0260*/  MOV R5, R15 ;  /* 0x0000000f00057202 */ /* 0x000fca0000000f00 */
[----:B------:R-:W0:Y:S02]  /*0270*/  LDG.E R8, desc[UR6][R4.64+-0x1c] ;  /* 0xffffe40604087981 */ /* 0x000e24000c1e1900 */
[----:B0--3--:R-:W-:-:S05]  /*0280*/  FMUL R9, R8, R9 ;  /* 0x0000000908097220 */ /* 0x009fca0000400000 */
[----:B------:R0:W-:Y:S04]  /*0290*/  STG.E desc[UR6][R2.64], R9 ;  /* 0x0000000902007986 */ /* 0x0001e8000c101906 */
[----:B------:R-:W2:Y:S02]  /*02a0*/  LDG.E R8, desc[UR6][R4.64+-0x18] ;  /* 0xffffe80604087981 */ /* 0x000ea4000c1e1900 */
[----:B--2---:R-:W-:-:S05]  /*02b0*/  FMUL R11, R9, R8 ;  /* 0x00000008090b7220 */ /* 0x004fca0000400000 */
[----:B------:R1:W-:Y:S04]  /*02c0*/  STG.E desc[UR6][R2.64], R11 ;  /* 0x0000000b02007986 */ /* 0x0003e8000c101906 */
[----:B------:R-:W2:Y:S02]  /*02d0*/  LDG.E R8, desc[UR6][R4.64+-0x14] ;  /* 0xffffec0604087981 */ /* 0x000ea4000c1e1900 */
[----:B--2---:R-:W-:-:S05]  /*02e0*/  FMUL R13, R11, R8 ;  /* 0x000000080b0d7220 */ /* 0x004fca0000400000 */
[----:B------:R2:W-:Y:S04]  /*02f0*/  STG.E desc[UR6][R2.64], R13 ;  /* 0x0000000d02007986 */ /* 0x0005e8000c101906 */
[----:B------:R-:W3:Y:S02]  /*0300*/  LDG.E R8, desc[UR6][R4.64+-0x10] ;  /* 0xfffff00604087981 */ /* 0x000ee4000c1e1900 */
[----:B---3--:R-:W-:-:S05]  /*0310*/  FMUL R15, R13, R8 ;  /* 0x000000080d0f7220 */ /* 0x008fca0000400000 */
[----:B------:R3:W-:Y:S04]  /*0320*/  STG.E desc[UR6][R2.64], R15 ;  /* 0x0000000f02007986 */ /* 0x0007e8000c101906 */
[----:B------:R-:W0:Y:S02]  /*0330*/  LDG.E R8, desc[UR6][R4.64+-0xc] ;  /* 0xfffff40604087981 */ /* 0x000e24000c1e1900 */
[----:B0-----:R-:W-:-:S05]  /*0340*/  FMUL R9, R15, R8 ;  /* 0x000000080f097220 */ /* 0x001fca0000400000 */
[----:B------:R0:W-:Y:S04]  /*0350*/  STG.E desc[UR6][R2.64], R9 ;  /* 0x0000000902007986 */ /* 0x0001e8000c101906 */
[----:B------:R-:W1:Y:S02]  /*0360*/  LDG.E R8, desc[UR6][R4.64+-0x8] ;  /* 0xfffff80604087981 */ /* 0x000e64000c1e1900 */
[----:B-1----:R-:W-:-:S05]  /*0370*/  FMUL R11, R9, R8 ;  /* 0x00000008090b7220 */ /* 0x002fca0000400000 */
        /* <DEDUP_REMOVED lines=9> */
[----:B------:R-:W-:Y:S04]  /*0410*/  STG.E desc[UR6][R2.64], R9 ;  /* 0x0000000902007986 */ /* 0x000fe8000c101906 */
        /* <DEDUP_REMOVED lines=9> */
[----:B------:R-:W3:Y:S02]  /*04b0*/  LDG.E R8, desc[UR6][R4.64+0x14] ;  /* 0x0000140604087981 */ /* 0x000ee4000c1e1900 */
[----:B---3--:R-:W-:-:S05]  /*04c0*/  FMUL R17, R15, R8 ;  /* 0x000000080f117220 */ /* 0x008fca0000400000 */
[----:B------:R3:W-:Y:S04]  /*04d0*/  STG.E desc[UR6][R2.64], R17 ;  /* 0x0000001102007986 */ /* 0x0007e8000c101906 */
[----:B------:R-:W0:Y:S02]  /*04e0*/  LDG.E R8, desc[UR6][R4.64+0x18] ;  /* 0x0000180604087981 */ /* 0x000e24000c1e1900 */
[----:B0-----:R-:W-:-:S05]  /*04f0*/  FMUL R11, R17, R8 ;  /* 0x00000008110b7220 */ /* 0x001fca0000400000 */
[----:B------:R3:W-:Y:S04]  /*0500*/  STG.E desc[UR6][R2.64], R11 ;  /* 0x0000000b02007986 */ /* 0x0007e8000c101906 */
[----:B------:R-:W1:Y:S01]  /*0510*/  LDG.E R8, desc[UR6][R4.64+0x1c] ;  /* 0x00001c0604087981 */ /* 0x000e62000c1e1900 */
[----:B------:R-:W-:Y:S01]  /*0520*/  IADD3 R7, PT, PT, R7, 0x10, RZ ;  /* 0x0000001007077810 */ /* 0x000fe20007ffe0ff */
[----:B-1----:R-:W-:-:S05]  /*0530*/  FMUL R13, R11, R8 ;  /* 0x000000080b0d7220 */ /* 0x002fca0000400000 */
[----:B------:R3:W-:Y:S04]  /*0540*/  STG.E desc[UR6][R2.64], R13 ;  /* 0x0000000d02007986 */ /* 0x0007e8000c101906 */
[----:B------:R-:W4:Y:S01]  /*0550*/  LDG.E R8, desc[UR6][R4.64+0x20] ;  /* 0x0000200604087981 */ /* 0x000f22000c1e1900 */
[----:B------:R-:W-:Y:S02]  /*0560*/  ISETP.NE.AND P0, PT, R7, RZ, PT ;  /* 0x000000ff0700720c */ /* 0x000fe40003f05270 */
[----:B------:R-:W-:Y:S01]  /*0570*/  IADD3 R6, PT, PT, R6, 0x10, RZ ;  /* 0x0000001006067810 */ /* 0x000fe20007ffe0ff */
[----:B----4-:R-:W-:Y:S01]  /*0580*/  FMUL R9, R13, R8 ;  /* 0x000000080d097220 */ /* 0x010fe20000400000 */
[----:B------:R-:W-:-:S04]  /*0590*/  IADD3 R8, P1, PT, R4, 0x40, RZ ;  /* 0x0000004004087810 */ /* 0x000fc80007f3e0ff */
[----:B------:R3:W-:Y:S01]  /*05a0*/  STG.E desc[UR6][R2.64], R9 ;  /* 0x0000000902007986 */ /* 0x0007e2000c101906 */
[----:B--2---:R-:W-:-:S04]  /*05b0*/  IADD3.X R15, PT, PT, RZ, R5, RZ, P1, !PT ;  /* 0x00000005ff0f7210 */ /* 0x004fc80000ffe4ff */
[----:B------:R-:W-:Y:S05]  /*05c0*/  @P0 BRA `(.L_x_1) ;  /* 0xfffffffc00200947 */ /* 0x000fea000383ffff */
[----:B------:R-:W-:-:S07]  /*05d0*/  IADD3 R6, PT, PT, R6, 0x1, RZ ;  /* 0x0000000106067810 */ /* 0x000fce0007ffe0ff */
.L_x_0:
[----:B------:R-:W-:-:S13]  /*05e0*/  ISETP.NE.AND P0, PT, R10, RZ, PT ;  /* 0x000000ff0a00720c */ /* 0x000fda0003f05270 */
[----:B------:R-:W-:Y:S05]  /*05f0*/  @!P0 EXIT ;  /* 0x000000000000894d */ /* 0x000fea0003800000 */
[----:B------:R-:W-:Y:S02]  /*0600*/  ISETP.GE.U32.AND P0, PT, R10, 0x8, PT ;  /* 0x000000080a00780c */ /* 0x000fe40003f06070 */
[----:B------:R-:W-:-:S04]  /*0610*/  LOP3.LUT R12, R0, 0x7, RZ, 0xc0, !PT ;  /* 0x00000007000c7812 */ /* 0x000fc800078ec0ff */
[----:B------:R-:W-:-:S07]  /*0620*/  ISETP.NE.AND P1, PT, R12, RZ, PT ;  /* 0x000000ff0c00720c */ /* 0x000fce0003f25270 */
[----:B------:R-:W-:Y:S06]  /*0630*/  @!P0 BRA `(.L_x_2) ;  /* 0x00000000006c8947 */ /* 0x000fec0003800000 */
[----:B------:R-:W1:Y:S02]  /*0640*/  LDC.64 R4, c[0x0][0x390] ;  /* 0x0000e400ff047b82 */ /* 0x000e640000000a00 */
[----:B-1----:R-:W-:-:S05]  /*0650*/  IMAD.WIDE.U32 R4, R6, 0x4, R4 ;  /* 0x0000000406047825 */ /* 0x002fca00078e0004 */
[----:B------:R-:W0:Y:S02]  /*0660*/  LDG.E R8, desc[UR6][R4.64] ;  /* 0x0000000604087981 */ /* 0x000e24000c1e1900 */
[----:B0--3--:R-:W-:-:S05]  /*0670*/  FMUL R9, R9, R8 ;  /* 0x0000000809097220 */ /* 0x009fca0000400000 */
[----:B------:R-:W-:Y:S04]  /*0680*/  STG.E desc[UR6][R2.64], R9 ;  /* 0x0000000902007986 */ /* 0x000fe8000c101906 */
[----:B------:R-:W2:Y:S02]  /*0690*/  LDG.E R8, desc[UR6][R4.64+0x4] ;  /* 0x0000040604087981 */ /* 0x000ea4000c1e1900 */
[----:B--2---:R-:W-:-:S05]  /*06a0*/  FMUL R7, R9, R8 ;  /* 0x0000000809077220 */ /* 0x004fca0000400000 */
        /* <DEDUP_REMOVED lines=16> */
[----:B------:R-:W3:Y:S01]  /*07b0*/  LDG.E R8, desc[UR6][R4.64+0x1c] ;  /* 0x00001c0604087981 */ /* 0x000ee2000c1e1900 */
[----:B------:R-:W-:Y:S01]  /*07c0*/  IADD3 R6, PT, PT, R6, 0x8, RZ ;  /* 0x0000000806067810 */ /* 0x000fe20007ffe0ff */
[----:B---3--:R-:W-:-:S05]  /*07d0*/  FMUL R9, R11, R8 ;  /* 0x000000080b097220 */ /* 0x008fca0000400000 */
[----:B------:R2:W-:Y:S02]  /*07e0*/  STG.E desc[UR6][R2.64], R9 ;  /* 0x0000000902007986 */ /* 0x0005e4000c101906 */
.L_x_2:
[----:B------:R-:W-:Y:S05]  /*07f0*/  @!P1 EXIT ;  /* 0x000000000000994d */ /* 0x000fea0003800000 */
[----:B------:R-:W-:Y:S02]  /*0800*/  ISETP.GE.U32.AND P0, PT, R12, 0x4, PT ;  /* 0x000000040c00780c */ /* 0x000fe40003f06070 */
[----:B------:R-:W-:-:S04]  /*0810*/  LOP3.LUT R0, R0, 0x3, RZ, 0xc0, !PT ;  /* 0x0000000300007812 */ /* 0x000fc800078ec0ff */
[----:B------:R-:W-:-:S07]  /*0820*/  ISETP.NE.AND P1, PT, R0, RZ, PT ;  /* 0x000000ff0000720c */ /* 0x000fce0003f25270 */
[----:B------:R-:W-:Y:S06]  /*0830*/  @!P0 BRA `(.L_x_3) ;  /* 0x00000000003c8947 */ /* 0x000fec0003800000 */
[----:B------:R-:W1:Y:S02]  /*0840*/  LDC.64 R4, c[0x0][0x390] ;  /* 0x0000e400ff047b82 */ /* 0x000e640000000a00 */
[----:B-1----:R-:W-:-:S05]  /*0850*/  IMAD.WIDE.U32 R4, R6, 0x4, R4 ;  /* 0x0000000406047825 */ /* 0x002fca00078e0004 */
[----:B------:R-:W2:Y:S02]  /*0860*/  LDG.E R8, desc[UR6][R4.64] ;  /* 0x0000000604087981 */ /* 0x000ea4000c1e1900 */
[----:B--2---:R-:W-:-:S05]  /*0870*/  FMUL R7, R9, R8 ;  /* 0x0000000809077220 */ /* 0x004fca0000400000 */
[----:B------:R1:W-:Y:S04]  /*0880*/  STG.E desc[UR6][R2.64], R7 ;  /* 0x0000000702007986 */ /* 0x0003e8000c101906 */
[----:B------:R-:W3:Y:S02]  /*0890*/  LDG.E R8, desc[UR6][R4.64+0x4] ;  /* 0x0000040604087981 */ /* 0x000ee4000c1e1900 */
[----:B---3--:R-:W-:-:S05]  /*08a0*/  FMUL R11, R7, R8 ;  /* 0x00000008070b7220 */ /* 0x008fca0000400000 */
[----:B------:R1:W-:Y:S04]  /*08b0*/  STG.E desc[UR6][R2.64], R11 ;  /* 0x0000000b02007986 */ /* 0x0003e8000c101906 */
[----:B------:R-:W2:Y:S02]  /*08c0*/  LDG.E R8, desc[UR6][R4.64+0x8] ;  /* 0x0000080604087981 */ /* 0x000ea4000c1e1900 */
[----:B--2---:R-:W-:-:S05]  /*08d0*/  FMUL R13, R11, R8 ;  /* 0x000000080b0d7220 */ /* 0x004fca0000400000 */
[----:B------:R1:W-:Y:S04]  /*08e0*/  STG.E desc[UR6][R2.64], R13 ;  /* 0x0000000d02007986 */ /* 0x0003e8000c101906 */
[----:B------:R-:W0:Y:S01]  /*08f0*/  LDG.E R8, desc[UR6][R4.64+0xc] ;  /* 0x00000c0604087981 */ /* 0x000e22000c1e1900 */
[----:B------:R-:W-:Y:S01]  /*0900*/  IADD3 R6, PT, PT, R6, 0x4, RZ ;  /* 0x0000000406067810 */ /* 0x000fe20007ffe0ff */
[----:B0-----:R-:W-:-:S05]  /*0910*/  FMUL R9, R13, R8 ;  /* 0x000000080d097220 */ /* 0x001fca0000400000 */
[----:B------:R1:W-:Y:S02]  /*0920*/  STG.E desc[UR6][R2.64], R9 ;  /* 0x0000000902007986 */ /* 0x0003e4000c101906 */
.L_x_3:
[----:B------:R-:W-:Y:S05]  /*0930*/  @!P1 EXIT ;  /* 0x000000000000994d */ /* 0x000fea0003800000 */
[----:B------:R-:W1:Y:S01]  /*0940*/  LDC.64 R4, c[0x0][0x390] ;  /* 0x0000e400ff047b82 */ /* 0x000e620000000a00 */
[----:B------:R-:W-:Y:S01]  /*0950*/  IADD3 R0, PT, PT, -R0, RZ, RZ ;  /* 0x000000ff00007210 */ /* 0x000fe20007ffe1ff */
[----:B-12---:R-:W-:-:S07]  /*0960*/  IMAD.WIDE.U32 R6, R6, 0x4, R4 ;  /* 0x0000000406067825 */ /* 0x006fce00078e0004 */
.L_x_4:
[----:B------:R-:W-:Y:S02]  /*0970*/  MOV R4, R6 ;  /* 0x0000000600047202 */ /* 0x000fe40000000f00 */
[----:B------:R-:W-:-:S05]  /*0980*/  MOV R5, R7 ;  /* 0x0000000700057202 */ /* 0x000fca0000000f00 */
[----:B------:R-:W0:Y:S01]  /*0990*/  LDG.E R4, desc[UR6][R4.64] ;  /* 0x0000000604047981 */ /* 0x000e22000c1e1900 */
[----:B------:R-:W-:Y:S02]  /*09a0*/  IADD3 R0, PT, PT, R0, 0x1, RZ ;  /* 0x0000000100007810 */ /* 0x000fe40007ffe0ff */
[----:B------:R-:W-:Y:S02]  /*09b0*/  IADD3 R6, P1, PT, R6, 0x4, RZ ;  /* 0x0000000406067810 */ /* 0x000fe40007f3e0ff */
[----:B------:R-:W-:Y:S02]  /*09c0*/  ISETP.NE.AND P0, PT, R0, RZ, PT ;  /* 0x000000ff0000720c */ /* 0x000fe40003f05270 */
[----:B------:R-:W-:Y:S01]  /*09d0*/  IADD3.X R7, PT, PT, RZ, R7, RZ, P1, !PT ;  /* 0x00000007ff077210 */ /* 0x000fe20000ffe4ff */
[----:B01-3--:R-:W-:-:S05]  /*09e0*/  FMUL R9, R4, R9 ;  /* 0x0000000904097220 */ /* 0x00bfca0000400000 */
[----:B------:R1:W-:Y:S05]  /*09f0*/  STG.E desc[UR6][R2.64], R9 ;  /* 0x0000000902007986 */ /* 0x0003ea000c101906 */
[----:B------:R-:W-:Y:S05]  /*0a00*/  @P0 BRA `(.L_x_4) ;  /* 0xfffffffc00d80947 */ /* 0x000fea000383ffff */
[----:B------:R-:W-:Y:S05]  /*0a10*/  EXIT ;  /* 0x000000000000794d */ /* 0x000fea0003800000 */
.L_x_5:
[----:B------:R-:W-:-:S00]  /*0a20*/  BRA `(.L_x_5) ;  /* 0xfffffffc00fc7947 */ /* 0x000fc0000383ffff */
[----:B------:R-:W-:-:S00]  /*0a30*/  NOP ;  /* 0x0000000000007918 */ /* 0x000fc00000000000 */
        /* <DEDUP_REMOVED lines=12> */
.L_x_6:


//--------------------- .nv.shared.reserved.0     --------------------------
	.section	.nv.shared.reserved.0,"aw",@nobits
	.weak		__nv_reservedSMEM_offset_0_alias
	.size		__nv_reservedSMEM_offset_0_alias, 0, 64
	.other		__nv_reservedSMEM_offset_0_alias,@"STO_CUDA_RESERVED_SHARED STV_DEFAULT"
__nv_reservedSMEM_offset_0_alias:
	.zero		0
	.zero		64


//--------------------- .nv.constant0._Z19matrix_scaling_cudaPfS_S_iii --------------------------
	.section	.nv.constant0._Z19matrix_scaling_cudaPfS_S_iii,"a",@progbits
	.sectionflags	@""
	.align	4
.nv.constant0._Z19matrix_scaling_cudaPfS_S_iii:
	.zero		932


//--------------------- SYMBOLS --------------------------

	.type		.nv.reservedSmem.offset0,@object
	.size		.nv.reservedSmem.offset0,0x4
